//
// Generated by NVIDIA NVVM Compiler
//
// Compiler Build ID: CL-36424714
// Cuda compilation tools, release 13.0, V13.0.88
// Based on NVVM 20.0.0
//

.version 9.0
.target sm_100
.address_size 64

	// .globl	_Z23concat_kernel_optimizedILi8ELi6ELi4EEvPKfS1_Pfi

.visible .entry _Z23concat_kernel_optimizedILi8ELi6ELi4EEvPKfS1_Pfi(
	.param .u64 .ptr .align 1 _Z23concat_kernel_optimizedILi8ELi6ELi4EEvPKfS1_Pfi_param_0,
	.param .u64 .ptr .align 1 _Z23concat_kernel_optimizedILi8ELi6ELi4EEvPKfS1_Pfi_param_1,
	.param .u64 .ptr .align 1 _Z23concat_kernel_optimizedILi8ELi6ELi4EEvPKfS1_Pfi_param_2,
	.param .u32 _Z23concat_kernel_optimizedILi8ELi6ELi4EEvPKfS1_Pfi_param_3
)
{
	.reg .pred 	%p<17>;
	.reg .b32 	%r<101>;
	.reg .b32 	%f<9>;
	.reg .b64 	%rd<39>;

	ld.param.u64 	%rd2, [_Z23concat_kernel_optimizedILi8ELi6ELi4EEvPKfS1_Pfi_param_0];
	ld.param.u64 	%rd3, [_Z23concat_kernel_optimizedILi8ELi6ELi4EEvPKfS1_Pfi_param_1];
	ld.param.u64 	%rd4, [_Z23concat_kernel_optimizedILi8ELi6ELi4EEvPKfS1_Pfi_param_2];
	ld.param.u32 	%r10, [_Z23concat_kernel_optimizedILi8ELi6ELi4EEvPKfS1_Pfi_param_3];
	cvta.to.global.u64 	%rd5, %rd4;
	mul.lo.s32 	%r1, %r10, 10;
	mov.u32 	%r11, %tid.x;
	and.b32  	%r12, %r11, 31;
	mov.u32 	%r13, %ctaid.x;
	mov.u32 	%r14, %ntid.x;
	mul.lo.s32 	%r15, %r14, %r13;
	shl.b32 	%r16, %r15, 3;
	and.b32  	%r17, %r16, -256;
	shl.b32 	%r18, %r11, 3;
	and.b32  	%r19, %r18, 7936;
	or.b32  	%r20, %r19, %r12;
	add.s32 	%r2, %r20, %r17;
	setp.ge.s32 	%p1, %r2, %r1;
	mul.wide.s32 	%rd6, %r2, 4;
	add.s64 	%rd1, %rd5, %rd6;
	@%p1 bra 	$L__BB0_2;
	mul.hi.s32 	%r21, %r2, 1717986919;
	shr.u32 	%r22, %r21, 31;
	shr.s32 	%r23, %r21, 2;
	add.s32 	%r24, %r23, %r22;
	mul.lo.s32 	%r25, %r24, 10;
	sub.s32 	%r26, %r2, %r25;
	setp.lt.s32 	%p2, %r26, 6;
	selp.b64 	%rd7, %rd2, %rd3, %p2;
	cvta.to.global.u64 	%rd8, %rd7;
	add.s32 	%r27, %r26, -6;
	selp.b32 	%r28, %r26, %r27, %p2;
	selp.b32 	%r29, 6, 4, %p2;
	mad.lo.s32 	%r30, %r29, %r24, %r28;
	mul.wide.s32 	%rd9, %r30, 4;
	add.s64 	%rd10, %rd8, %rd9;
	ld.global.nc.f32 	%f1, [%rd10];
	st.global.f32 	[%rd1], %f1;
$L__BB0_2:
	add.s32 	%r3, %r2, 32;
	setp.ge.s32 	%p3, %r3, %r1;
	@%p3 bra 	$L__BB0_4;
	mul.hi.s32 	%r31, %r3, 1717986919;
	shr.u32 	%r32, %r31, 31;
	shr.s32 	%r33, %r31, 2;
	add.s32 	%r34, %r33, %r32;
	mul.lo.s32 	%r35, %r34, 10;
	sub.s32 	%r36, %r3, %r35;
	setp.lt.s32 	%p4, %r36, 6;
	selp.b64 	%rd11, %rd2, %rd3, %p4;
	cvta.to.global.u64 	%rd12, %rd11;
	add.s32 	%r37, %r36, -6;
	selp.b32 	%r38, %r36, %r37, %p4;
	selp.b32 	%r39, 6, 4, %p4;
	mad.lo.s32 	%r40, %r39, %r34, %r38;
	mul.wide.s32 	%rd13, %r40, 4;
	add.s64 	%rd14, %rd12, %rd13;
	ld.global.nc.f32 	%f2, [%rd14];
	st.global.f32 	[%rd1+128], %f2;
$L__BB0_4:
	add.s32 	%r4, %r2, 64;
	setp.ge.s32 	%p5, %r4, %r1;
	@%p5 bra 	$L__BB0_6;
	mul.hi.s32 	%r41, %r4, 1717986919;
	shr.u32 	%r42, %r41, 31;
	shr.s32 	%r43, %r41, 2;
	add.s32 	%r44, %r43, %r42;
	mul.lo.s32 	%r45, %r44, 10;
	sub.s32 	%r46, %r4, %r45;
	setp.lt.s32 	%p6, %r46, 6;
	selp.b64 	%rd15, %rd2, %rd3, %p6;
	cvta.to.global.u64 	%rd16, %rd15;
	add.s32 	%r47, %r46, -6;
	selp.b32 	%r48, %r46, %r47, %p6;
	selp.b32 	%r49, 6, 4, %p6;
	mad.lo.s32 	%r50, %r49, %r44, %r48;
	mul.wide.s32 	%rd17, %r50, 4;
	add.s64 	%rd18, %rd16, %rd17;
	ld.global.nc.f32 	%f3, [%rd18];
	st.global.f32 	[%rd1+256], %f3;
$L__BB0_6:
	add.s32 	%r5, %r2, 96;
	setp.ge.s32 	%p7, %r5, %r1;
	@%p7 bra 	$L__BB0_8;
	mul.hi.s32 	%r51, %r5, 1717986919;
	shr.u32 	%r52, %r51, 31;
	shr.s32 	%r53, %r51, 2;
	add.s32 	%r54, %r53, %r52;
	mul.lo.s32 	%r55, %r54, 10;
	sub.s32 	%r56, %r5, %r55;
	setp.lt.s32 	%p8, %r56, 6;
	selp.b64 	%rd19, %rd2, %rd3, %p8;
	cvta.to.global.u64 	%rd20, %rd19;
	add.s32 	%r57, %r56, -6;
	selp.b32 	%r58, %r56, %r57, %p8;
	selp.b32 	%r59, 6, 4, %p8;
	mad.lo.s32 	%r60, %r59, %r54, %r58;
	mul.wide.s32 	%rd21, %r60, 4;
	add.s64 	%rd22, %rd20, %rd21;
	ld.global.nc.f32 	%f4, [%rd22];
	st.global.f32 	[%rd1+384], %f4;
$L__BB0_8:
	add.s32 	%r6, %r2, 128;
	setp.ge.s32 	%p9, %r6, %r1;
	@%p9 bra 	$L__BB0_10;
	mul.hi.s32 	%r61, %r6, 1717986919;
	shr.u32 	%r62, %r61, 31;
	shr.s32 	%r63, %r61, 2;
	add.s32 	%r64, %r63, %r62;
	mul.lo.s32 	%r65, %r64, 10;
	sub.s32 	%r66, %r6, %r65;
	setp.lt.s32 	%p10, %r66, 6;
	selp.b64 	%rd23, %rd2, %rd3, %p10;
	cvta.to.global.u64 	%rd24, %rd23;
	add.s32 	%r67, %r66, -6;
	selp.b32 	%r68, %r66, %r67, %p10;
	selp.b32 	%r69, 6, 4, %p10;
	mad.lo.s32 	%r70, %r69, %r64, %r68;
	mul.wide.s32 	%rd25, %r70, 4;
	add.s64 	%rd26, %rd24, %rd25;
	ld.global.nc.f32 	%f5, [%rd26];
	st.global.f32 	[%rd1+512], %f5;
$L__BB0_10:
	add.s32 	%r7, %r2, 160;
	setp.ge.s32 	%p11, %r7, %r1;
	@%p11 bra 	$L__BB0_12;
	mul.hi.s32 	%r71, %r7, 1717986919;
	shr.u32 	%r72, %r71, 31;
	shr.s32 	%r73, %r71, 2;
	add.s32 	%r74, %r73, %r72;
	mul.lo.s32 	%r75, %r74, 10;
	sub.s32 	%r76, %r7, %r75;
	setp.lt.s32 	%p12, %r76, 6;
	selp.b64 	%rd27, %rd2, %rd3, %p12;
	cvta.to.global.u64 	%rd28, %rd27;
	add.s32 	%r77, %r76, -6;
	selp.b32 	%r78, %r76, %r77, %p12;
	selp.b32 	%r79, 6, 4, %p12;
	mad.lo.s32 	%r80, %r79, %r74, %r78;
	mul.wide.s32 	%rd29, %r80, 4;
	add.s64 	%rd30, %rd28, %rd29;
	ld.global.nc.f32 	%f6, [%rd30];
	st.global.f32 	[%rd1+640], %f6;
$L__BB0_12:
	add.s32 	%r8, %r2, 192;
	setp.ge.s32 	%p13, %r8, %r1;
	@%p13 bra 	$L__BB0_14;
	mul.hi.s32 	%r81, %r8, 1717986919;
	shr.u32 	%r82, %r81, 31;
	shr.s32 	%r83, %r81, 2;
	add.s32 	%r84, %r83, %r82;
	mul.lo.s32 	%r85, %r84, 10;
	sub.s32 	%r86, %r8, %r85;
	setp.lt.s32 	%p14, %r86, 6;
	selp.b64 	%rd31, %rd2, %rd3, %p14;
	cvta.to.global.u64 	%rd32, %rd31;
	add.s32 	%r87, %r86, -6;
	selp.b32 	%r88, %r86, %r87, %p14;
	selp.b32 	%r89, 6, 4, %p14;
	mad.lo.s32 	%r90, %r89, %r84, %r88;
	mul.wide.s32 	%rd33, %r90, 4;
	add.s64 	%rd34, %rd32, %rd33;
	ld.global.nc.f32 	%f7, [%rd34];
	st.global.f32 	[%rd1+768], %f7;
$L__BB0_14:
	add.s32 	%r9, %r2, 224;
	setp.ge.s32 	%p15, %r9, %r1;
	@%p15 bra 	$L__BB0_16;
	mul.hi.s32 	%r91, %r9, 1717986919;
	shr.u32 	%r92, %r91, 31;
	shr.s32 	%r93, %r91, 2;
	add.s32 	%r94, %r93, %r92;
	mul.lo.s32 	%r95, %r94, 10;
	sub.s32 	%r96, %r9, %r95;
	setp.lt.s32 	%p16, %r96, 6;
	selp.b64 	%rd35, %rd2, %rd3, %p16;
	cvta.to.global.u64 	%rd36, %rd35;
	add.s32 	%r97, %r96, -6;
	selp.b32 	%r98, %r96, %r97, %p16;
	selp.b32 	%r99, 6, 4, %p16;
	mad.lo.s32 	%r100, %r99, %r94, %r98;
	mul.wide.s32 	%rd37, %r100, 4;
	add.s64 	%rd38, %rd36, %rd37;
	ld.global.nc.f32 	%f8, [%rd38];
	st.global.f32 	[%rd1+896], %f8;
$L__BB0_16:
	ret;

}


// ===== COMPILED SASS (sm_100) =====

	.target	sm_100

	.elftype	@"ET_EXEC"


//--------------------- .note.nv.tkinfo           --------------------------
	.section	.note.nv.tkinfo,"",@"SHT_NOTE"
	.sectionflags	@"SHF_NOTE_NV_TKINFO"
	.tkinfo
        /*0018*/ 	.word	0x00000002
        /*0030*/ 	.string	""
        /*0030*/ 	.string	"ptxas"
        /*0030*/ 	.string	"Cuda compilation tools, release 13.0, V13.0.88"
        /*0030*/ 	.string	"Build cuda_13.0.r13.0/compiler.36424714_0"
        /*0030*/ 	.string	"-arch sm_100 -m 64 "



//--------------------- .note.nv.cuinfo           --------------------------
	.section	.note.nv.cuinfo,"",@"SHT_NOTE"
	.sectionflags	@"SHF_NOTE_NV_CUINFO"
        /*0018*/ 	.short	0x0002
        /*001a*/ 	.short	0x0064
        /*001c*/ 	.short	0x0082
	.zero		2


//--------------------- .nv.info                  --------------------------
	.section	.nv.info,"",@"SHT_CUDA_INFO"
	.align	4


	//----- nvinfo : EIATTR_REGCOUNT
	.align		4
        /*0000*/ 	.byte	0x04, 0x2f
        /*0002*/ 	.short	(.L_1 - .L_0)
	.align		4
.L_0:
        /*0004*/ 	.word	index@(_Z23concat_kernel_optimizedILi8ELi6ELi4EEvPKfS1_Pfi)
        /*0008*/ 	.word	0x00000023


	//----- nvinfo : EIATTR_FRAME_SIZE
	.align		4
.L_1:
        /*000c*/ 	.byte	0x04, 0x11
        /*000e*/ 	.short	(.L_3 - .L_2)
	.align		4
.L_2:
        /*0010*/ 	.word	index@(_Z23concat_kernel_optimizedILi8ELi6ELi4EEvPKfS1_Pfi)
        /*0014*/ 	.word	0x00000000


	//----- nvinfo : EIATTR_MIN_STACK_SIZE
	.align		4
.L_3:
        /*0018*/ 	.byte	0x04, 0x12
        /*001a*/ 	.short	(.L_5 - .L_4)
	.align		4
.L_4:
        /*001c*/ 	.word	index@(_Z23concat_kernel_optimizedILi8ELi6ELi4EEvPKfS1_Pfi)
        /*0020*/ 	.word	0x00000000
.L_5:


//--------------------- .nv.compat                --------------------------
	.section	.nv.compat,"",@"SHT_CUDA_COMPAT_INFO"
	.align	4
        /*0000*/ 	.byte	0x02, 0x09, 0x00, 0x00, 0x02, 0x02, 0x01, 0x00, 0x02, 0x05, 0x05, 0x00, 0x03, 0x07, 0x01, 0x01
        /*0010*/ 	.byte	0x02, 0x03, 0x00, 0x00, 0x02, 0x06, 0x01, 0x00, 0x04, 0x0b, 0x08, 0x00, 0x09, 0x00, 0x00, 0x00
        /*0020*/ 	.byte	0x00, 0x00, 0x00, 0x00


//--------------------- .nv.info._Z23concat_kernel_optimizedILi8ELi6ELi4EEvPKfS1_Pfi --------------------------
	.section	.nv.info._Z23concat_kernel_optimizedILi8ELi6ELi4EEvPKfS1_Pfi,"",@"SHT_CUDA_INFO"
	.sectionflags	@""
	.align	4


	//----- nvinfo : EIATTR_CUDA_API_VERSION
	.align		4
        /*0000*/ 	.byte	0x04, 0x37
        /*0002*/ 	.short	(.L_7 - .L_6)
.L_6:
        /*0004*/ 	.word	0x00000082


	//----- nvinfo : EIATTR_KPARAM_INFO
	.align		4
.L_7:
        /*0008*/ 	.byte	0x04, 0x17
        /*000a*/ 	.short	(.L_9 - .L_8)
.L_8:
        /*000c*/ 	.word	0x00000000
        /*0010*/ 	.short	0x0003
        /*0012*/ 	.short	0x0018
        /*0014*/ 	.byte	0x00, 0xf0, 0x11, 0x00


	//----- nvinfo : EIATTR_KPARAM_INFO
	.align		4
.L_9:
        /*0018*/ 	.byte	0x04, 0x17
        /*001a*/ 	.short	(.L_11 - .L_10)
.L_10:
        /*001c*/ 	.word	0x00000000
        /*0020*/ 	.short	0x0002
        /*0022*/ 	.short	0x0010
        /*0024*/ 	.byte	0x00, 0xf5, 0x21, 0x00


	//----- nvinfo : EIATTR_KPARAM_INFO
	.align		4
.L_11:
        /*0028*/ 	.byte	0x04, 0x17
        /*002a*/ 	.short	(.L_13 - .L_12)
.L_12:
        /*002c*/ 	.word	0x00000000
        /*0030*/ 	.short	0x0001
        /*0032*/ 	.short	0x0008
        /*0034*/ 	.byte	0x00, 0xf5, 0x21, 0x00


	//----- nvinfo : EIATTR_KPARAM_INFO
	.align		4
.L_13:
        /*0038*/ 	.byte	0x04, 0x17
        /*003a*/ 	.short	(.L_15 - .L_14)
.L_14:
        /*003c*/ 	.word	0x00000000
        /*0040*/ 	.short	0x0000
        /*0042*/ 	.short	0x0000
        /*0044*/ 	.byte	0x00, 0xf5, 0x21, 0x00


	//----- nvinfo : EIATTR_SPARSE_MMA_MASK
	.align		4
.L_15:
        /*0048*/ 	.byte	0x03, 0x50
        /*004a*/ 	.short	0x0000


	//----- nvinfo : EIATTR_MAXREG_COUNT
	.align		4
        /*004c*/ 	.byte	0x03, 0x1b
        /*004e*/ 	.short	0x00ff


	//----- nvinfo : EIATTR_MERCURY_ISA_VERSION
	.align		4
        /*0050*/ 	.byte	0x03, 0x5f
        /*0052*/ 	.short	0x0101


	//----- nvinfo : EIATTR_VRC_CTA_INIT_COUNT
	.align		4
        /*0054*/ 	.byte	0x02, 0x4a
	.zero		1
	.zero		1


	//----- nvinfo : EIATTR_EXIT_INSTR_OFFSETS
	.align		4
        /*0058*/ 	.byte	0x04, 0x1c
        /*005a*/ 	.short	(.L_17 - .L_16)


	//   ....[0]....
.L_16:
        /*005c*/ 	.word	0x00000b60


	//   ....[1]....
        /*0060*/ 	.word	0x00000c80


	//----- nvinfo : EIATTR_CBANK_PARAM_SIZE
	.align		4
.L_17:
        /*0064*/ 	.byte	0x03, 0x19
        /*0066*/ 	.short	0x001c


	//----- nvinfo : EIATTR_PARAM_CBANK
	.align		4
        /*0068*/ 	.byte	0x04, 0x0a
        /*006a*/ 	.short	(.L_19 - .L_18)
	.align		4
.L_18:
        /*006c*/ 	.word	index@(.nv.constant0._Z23concat_kernel_optimizedILi8ELi6ELi4EEvPKfS1_Pfi)
        /*0070*/ 	.short	0x0380
        /*0072*/ 	.short	0x001c


	//----- nvinfo : EIATTR_SW_WAR
	.align		4
.L_19:
        /*0074*/ 	.byte	0x04, 0x36
        /*0076*/ 	.short	(.L_21 - .L_20)
.L_20:
        /*0078*/ 	.word	0x00000008
.L_21:


//--------------------- .nv.callgraph             --------------------------
	.section	.nv.callgraph,"",@"SHT_CUDA_CALLGRAPH"
	.align	4
	.sectionentsize	8
	.align		4
        /*0000*/ 	.word	0x00000000
	.align		4
        /*0004*/ 	.word	0xffffffff
	.align		4
        /*0008*/ 	.word	0x00000000
	.align		4
        /*000c*/ 	.word	0xfffffffe
	.align		4
        /*0010*/ 	.word	0x00000000
	.align		4
        /*0014*/ 	.word	0xfffffffd
	.align		4
        /*0018*/ 	.word	0x00000000
	.align		4
        /*001c*/ 	.word	0xfffffffc


//--------------------- .text._Z23concat_kernel_optimizedILi8ELi6ELi4EEvPKfS1_Pfi --------------------------
	.section	.text._Z23concat_kernel_optimizedILi8ELi6ELi4EEvPKfS1_Pfi,"ax",@progbits
	.align	128
        .global         _Z23concat_kernel_optimizedILi8ELi6ELi4EEvPKfS1_Pfi
        .type           _Z23concat_kernel_optimizedILi8ELi6ELi4EEvPKfS1_Pfi,@function
        .size           _Z23concat_kernel_optimizedILi8ELi6ELi4EEvPKfS1_Pfi,(.L_x_1 - _Z23concat_kernel_optimizedILi8ELi6ELi4EEvPKfS1_Pfi)
        .other          _Z23concat_kernel_optimizedILi8ELi6ELi4EEvPKfS1_Pfi,@"STO_CUDA_ENTRY STV_DEFAULT"
_Z23concat_kernel_optimizedILi8ELi6ELi4EEvPKfS1_Pfi:
.text._Z23concat_kernel_optimizedILi8ELi6ELi4EEvPKfS1_Pfi:
[----:B------:R-:W-:Y:S01]  /*0000*/  LDC R1, c[0x0][0x37c] ;  /* 0x0000df00ff017b82 */ /* 0x000fe20000000800 */
[----:B------:R-:W0:Y:S07]  /*0010*/  S2R R3, SR_TID.X ;  /* 0x0000000000037919 */ /* 0x000e2e0000002100 */
[----:B------:R-:W1:Y:S01]  /*0020*/  S2UR UR4, SR_CTAID.X ;  /* 0x00000000000479c3 */ /* 0x000e620000002500 */
[----:B------:R-:W1:Y:S01]  /*0030*/  LDCU UR5, c[0x0][0x360] ;  /* 0x00006c00ff0577ac */ /* 0x000e620008000800 */
[----:B------:R-:W-:-:S02]  /*0040*/  PLOP3.LUT P4, PT, PT, PT, PT, 0x8, 0x80 ;  /* 0x000000000080781c */ /* 0x000fc40003f8e170 */
[----:B------:R-:W-:Y:S01]  /*0050*/  PLOP3.LUT P3, PT, PT, PT, PT, 0x8, 0x80 ;  /* 0x000000000080781c */ /* 0x000fe20003f6e170 */
[----:B------:R-:W2:Y:S01]  /*0060*/  LDCU UR6, c[0x0][0x398] ;  /* 0x00007300ff0677ac */ /* 0x000ea20008000800 */
[----:B-1----:R-:W-:-:S04]  /*0070*/  UIMAD UR4, UR4, UR5, URZ ;  /* 0x00000005040472a4 */ /* 0x002fc8000f8e02ff */
[----:B------:R-:W-:Y:S01]  /*0080*/  USHF.L.U32 UR4, UR4, 0x3, URZ ;  /* 0x0000000304047899 */ /* 0x000fe200080006ff */
[----:B0-----:R-:W-:-:S03]  /*0090*/  IMAD.SHL.U32 R0, R3, 0x8, RZ ;  /* 0x0000000803007824 */ /* 0x001fc600078e00ff */
[----:B------:R-:W-:Y:S02]  /*00a0*/  ULOP3.LUT UR4, UR4, 0xffffff00, URZ, 0xc0, !UPT ;  /* 0xffffff0004047892 */ /* 0x000fe4000f8ec0ff */
[----:B------:R-:W-:-:S04]  /*00b0*/  LOP3.LUT R0, R0, 0x1f00, RZ, 0xc0, !PT ;  /* 0x00001f0000007812 */ /* 0x000fc800078ec0ff */
[----:B------:R-:W-:-:S05]  /*00c0*/  LOP3.LUT R0, R0, 0x1f, R3, 0xf8, !PT ;  /* 0x0000001f00007812 */ /* 0x000fca00078ef803 */
[----:B------:R-:W-:Y:S01]  /*00d0*/  VIADD R0, R0, UR4 ;  /* 0x0000000400007c36 */ /* 0x000fe20008000000 */
[----:B--2---:R-:W-:Y:S01]  /*00e0*/  UIMAD UR4, UR6, 0xa, URZ ;  /* 0x0000000a060478a4 */ /* 0x004fe2000f8e02ff */
[----:B------:R-:W0:Y:S02]  /*00f0*/  LDCU.64 UR6, c[0x0][0x358] ;  /* 0x00006b00ff0677ac */ /* 0x000e240008000a00 */
[C---:B------:R-:W-:Y:S02]  /*0100*/  VIADD R8, R0.reuse, 0x20 ;  /* 0x0000002000087836 */ /* 0x040fe40000000000 */
[C---:B------:R-:W-:Y:S01]  /*0110*/  VIADD R3, R0.reuse, 0x40 ;  /* 0x0000004000037836 */ /* 0x040fe20000000000 */
[----:B------:R-:W-:Y:S02]  /*0120*/  ISETP.GE.AND P6, PT, R0, UR4, PT ;  /* 0x0000000400007c0c */ /* 0x000fe4000bfc6270 */
[----:B------:R-:W-:Y:S02]  /*0130*/  ISETP.GE.AND P0, PT, R8, UR4, PT ;  /* 0x0000000408007c0c */ /* 0x000fe4000bf06270 */
[----:B------:R-:W-:-:S02]  /*0140*/  ISETP.GE.AND P5, PT, R3, UR4, PT ;  /* 0x0000000403007c0c */ /* 0x000fc4000bfa6270 */
[----:B------:R-:W-:Y:S02]  /*0150*/  P2R R12, PR, RZ, 0x1 ;  /* 0x00000001ff0c7803 */ /* 0x000fe40000000000 */
[----:B------:R-:W-:Y:S02]  /*0160*/  P2R R26, PR, RZ, 0x20 ;  /* 0x00000020ff1a7803 */ /* 0x000fe40000000000 */
[----:B------:R-:W-:-:S03]  /*0170*/  P2R R14, PR, RZ, 0x40 ;  /* 0x00000040ff0e7803 */ /* 0x000fc60000000000 */
[----:B------:R-:W-:-:S04]  /*0180*/  @!P6 IMAD.HI R27, R0, 0x66666667, RZ ;  /* 0x66666667001be827 */ /* 0x000fc800078e02ff */
[----:B------:R-:W-:Y:S01]  /*0190*/  @!P0 IMAD.HI R25, R8, 0x66666667, RZ ;  /* 0x6666666708198827 */ /* 0x000fe200078e02ff */
[----:B------:R-:W-:-:S03]  /*01a0*/  @!P6 SHF.R.U32.HI R2, RZ, 0x1f, R27 ;  /* 0x0000001fff02e819 */ /* 0x000fc6000001161b */
[----:B------:R-:W-:Y:S01]  /*01b0*/  @!P5 IMAD.HI R22, R3, 0x66666667, RZ ;  /* 0x666666670316d827 */ /* 0x000fe200078e02ff */
[----:B------:R-:W-:Y:S02]  /*01c0*/  @!P6 LEA.HI.SX32 R27, R27, R2, 0x1e ;  /* 0x000000021b1be211 */ /* 0x000fe400078ff2ff */
[----:B------:R-:W-:Y:S01]  /*01d0*/  @!P0 SHF.R.U32.HI R4, RZ, 0x1f, R25 ;  /* 0x0000001fff048819 */ /* 0x000fe20000011619 */
[----:B------:R-:W-:Y:S01]  /*01e0*/  @!P6 IMAD.MOV.U32 R11, RZ, RZ, 0x4 ;  /* 0x00000004ff0be424 */ /* 0x000fe200078e00ff */
[----:B------:R-:W-:Y:S01]  /*01f0*/  @!P5 SHF.R.U32.HI R5, RZ, 0x1f, R22 ;  /* 0x0000001fff05d819 */ /* 0x000fe20000011616 */
[----:B------:R-:W-:Y:S01]  /*0200*/  @!P6 IMAD R10, R27, -0xa, R0 ;  /* 0xfffffff61b0ae824 */ /* 0x000fe200078e0200 */
[----:B------:R-:W-:Y:S01]  /*0210*/  @!P0 LEA.HI.SX32 R25, R25, R4, 0x1e ;  /* 0x0000000419198211 */ /* 0x000fe200078ff2ff */
[----:B------:R-:W-:Y:S01]  /*0220*/  VIADD R4, R0, 0x60 ;  /* 0x0000006000047836 */ /* 0x000fe20000000000 */
[----:B------:R-:W-:Y:S01]  /*0230*/  @!P5 LEA.HI.SX32 R22, R22, R5, 0x1e ;  /* 0x000000051616d211 */ /* 0x000fe200078ff2ff */
[----:B------:R-:W-:Y:S01]  /*0240*/  @!P5 IMAD.MOV.U32 R7, RZ, RZ, 0x4 ;  /* 0x00000004ff07d424 */ /* 0x000fe200078e00ff */
[----:B------:R-:W-:Y:S01]  /*0250*/  @!P6 ISETP.GE.AND P1, PT, R10, 0x6, PT ;  /* 0x000000060a00e80c */ /* 0x000fe20003f26270 */
[----:B------:R-:W-:-:S02]  /*0260*/  @!P0 IMAD R8, R25, -0xa, R8 ;  /* 0xfffffff619088824 */ /* 0x000fc400078e0208 */
[----:B------:R-:W-:Y:S01]  /*0270*/  @!P5 IMAD R6, R22, -0xa, R3 ;  /* 0xfffffff61606d824 */ /* 0x000fe200078e0203 */
[----:B------:R-:W-:Y:S01]  /*0280*/  @!P6 PLOP3.LUT P4, PT, P1, PT, PT, 0x80, 0x8 ;  /* 0x000000000008e81c */ /* 0x000fe20000f8f070 */
[----:B------:R-:W-:Y:S01]  /*0290*/  @!P0 IMAD.MOV.U32 R9, RZ, RZ, 0x4 ;  /* 0x00000004ff098424 */ /* 0x000fe200078e00ff */
[----:B------:R-:W-:Y:S01]  /*02a0*/  @!P0 ISETP.GE.AND P2, PT, R8, 0x6, PT ;  /* 0x000000060800880c */ /* 0x000fe20003f46270 */
[----:B------:R-:W-:Y:S01]  /*02b0*/  VIADD R3, R0, 0x80 ;  /* 0x0000008000037836 */ /* 0x000fe20000000000 */
[----:B------:R-:W-:Y:S02]  /*02c0*/  P2R R15, PR, RZ, 0x10 ;  /* 0x00000010ff0f7803 */ /* 0x000fe40000000000 */
[----:B------:R-:W-:Y:S02]  /*02d0*/  ISETP.GE.AND P4, PT, R4, UR4, PT ;  /* 0x0000000404007c0c */ /* 0x000fe4000bf86270 */
[----:B------:R-:W-:Y:S02]  /*02e0*/  @!P0 PLOP3.LUT P3, PT, P2, PT, PT, 0x80, 0x8 ;  /* 0x000000000008881c */ /* 0x000fe4000176f070 */
[----:B------:R-:W-:-:S02]  /*02f0*/  @!P6 SEL R11, R11, 0x6, P1 ;  /* 0x000000060b0be807 */ /* 0x000fc40000800000 */
[----:B------:R-:W-:Y:S02]  /*0300*/  @!P5 ISETP.GE.AND P1, PT, R6, 0x6, PT ;  /* 0x000000060600d80c */ /* 0x000fe40003f26270 */
[----:B------:R-:W-:Y:S02]  /*0310*/  P2R R16, PR, RZ, 0x8 ;  /* 0x00000008ff107803 */ /* 0x000fe40000000000 */
[----:B------:R-:W-:Y:S02]  /*0320*/  PLOP3.LUT P3, PT, PT, PT, PT, 0x8, 0x80 ;  /* 0x000000000080781c */ /* 0x000fe40003f6e170 */
[----:B------:R-:W-:Y:S01]  /*0330*/  @!P5 PLOP3.LUT P3, PT, P1, PT, PT, 0x80, 0x8 ;  /* 0x000000000008d81c */ /* 0x000fe20000f6f070 */
[----:B------:R-:W-:Y:S01]  /*0340*/  @!P4 IMAD.HI R23, R4, 0x66666667, RZ ;  /* 0x666666670417c827 */ /* 0x000fe200078e02ff */
[----:B------:R-:W-:Y:S02]  /*0350*/  @!P5 SEL R7, R7, 0x6, P1 ;  /* 0x000000060707d807 */ /* 0x000fe40000800000 */
[----:B------:R-:W-:Y:S01]  /*0360*/  P2R R17, PR, RZ, 0x8 ;  /* 0x00000008ff117803 */ /* 0x000fe20000000000 */
[----:B------:R-:W-:Y:S01]  /*0370*/  @!P4 IMAD.MOV.U32 R5, RZ, RZ, 0x4 ;  /* 0x00000004ff05c424 */ /* 0x000fe200078e00ff */
[----:B------:R-:W-:-:S02]  /*0380*/  @!P4 SHF.R.U32.HI R2, RZ, 0x1f, R23 ;  /* 0x0000001fff02c819 */ /* 0x000fc40000011617 */
[----:B------:R-:W-:Y:S02]  /*0390*/  @!P0 SEL R9, R9, 0x6, P2 ;  /* 0x0000000609098807 */ /* 0x000fe40001000000 */
[----:B------:R-:W-:Y:S02]  /*03a0*/  @!P4 LEA.HI.SX32 R23, R23, R2, 0x1e ;  /* 0x000000021717c211 */ /* 0x000fe400078ff2ff */
[----:B------:R-:W-:Y:S02]  /*03b0*/  PLOP3.LUT P0, PT, PT, PT, PT, 0x8, 0x80 ;  /* 0x000000000080781c */ /* 0x000fe40003f0e170 */
[----:B------:R-:W-:Y:S01]  /*03c0*/  P2R R30, PR, RZ, 0x10 ;  /* 0x00000010ff1e7803 */ /* 0x000fe20000000000 */
[----:B------:R-:W-:Y:S01]  /*03d0*/  @!P4 IMAD R4, R23, -0xa, R4 ;  /* 0xfffffff61704c824 */ /* 0x000fe200078e0204 */
[----:B------:R-:W-:Y:S02]  /*03e0*/  ISETP.GE.AND P3, PT, R3, UR4, PT ;  /* 0x0000000403007c0c */ /* 0x000fe4000bf66270 */
[----:B------:R-:W-:-:S02]  /*03f0*/  ISETP.NE.AND P5, PT, R16, RZ, PT ;  /* 0x000000ff1000720c */ /* 0x000fc40003fa5270 */
[----:B------:R-:W-:Y:S02]  /*0400*/  @!P4 ISETP.GE.AND P1, PT, R4, 0x6, PT ;  /* 0x000000060400c80c */ /* 0x000fe40003f26270 */
[----:B------:R-:W-:Y:S02]  /*0410*/  PLOP3.LUT P6, PT, PT, PT, PT, 0x8, 0x80 ;  /* 0x000000000080781c */ /* 0x000fe40003fce170 */
[----:B------:R-:W-:Y:S02]  /*0420*/  @!P4 PLOP3.LUT P0, PT, P1, PT, PT, 0x80, 0x8 ;  /* 0x000000000008c81c */ /* 0x000fe40000f0f070 */
[----:B------:R-:W-:Y:S02]  /*0430*/  @!P4 SEL R5, R5, 0x6, P1 ;  /* 0x000000060505c807 */ /* 0x000fe40000800000 */
[----:B------:R-:W-:Y:S01]  /*0440*/  ISETP.NE.AND P4, PT, R17, RZ, PT ;  /* 0x000000ff1100720c */ /* 0x000fe20003f85270 */
[----:B------:R-:W-:Y:S01]  /*0450*/  VIADD R17, R0, 0xa0 ;  /* 0x000000a000117836 */ /* 0x000fe20000000000 */
[----:B------:R-:W-:Y:S01]  /*0460*/  P2R R19, PR, RZ, 0x1 ;  /* 0x00000001ff137803 */ /* 0x000fe20000000000 */
[----:B------:R-:W-:Y:S01]  /*0470*/  @!P3 IMAD.HI R24, R3, 0x66666667, RZ ;  /* 0x666666670318b827 */ /* 0x000fe200078e02ff */
[----:B------:R-:W-:-:S02]  /*0480*/  PLOP3.LUT P0, PT, PT, PT, PT, 0x8, 0x80 ;  /* 0x000000000080781c */ /* 0x000fc40003f0e170 */
[----:B------:R-:W-:Y:S01]  /*0490*/  ISETP.GE.AND P2, PT, R17, UR4, PT ;  /* 0x0000000411007c0c */ /* 0x000fe2000bf46270 */
[----:B------:R-:W-:Y:S01]  /*04a0*/  @!P3 IMAD.MOV.U32 R2, RZ, RZ, 0x4 ;  /* 0x00000004ff02b424 */ /* 0x000fe200078e00ff */
[----:B------:R-:W-:Y:S01]  /*04b0*/  @!P3 SHF.R.U32.HI R13, RZ, 0x1f, R24 ;  /* 0x0000001fff0db819 */ /* 0x000fe20000011618 */
[----:B------:R-:W-:Y:S01]  /*04c0*/  @P5 VIADD R8, R8, 0xfffffffa ;  /* 0xfffffffa08085836 */ /* 0x000fe20000000000 */
[----:B------:R-:W-:Y:S02]  /*04d0*/  P2R R29, PR, RZ, 0x4 ;  /* 0x00000004ff1d7803 */ /* 0x000fe40000000000 */
[----:B------:R-:W-:Y:S01]  /*04e0*/  @!P3 LEA.HI.SX32 R24, R24, R13, 0x1e ;  /* 0x0000000d1818b211 */ /* 0x000fe200078ff2ff */
[----:B------:R-:W-:Y:S01]  /*04f0*/  @P4 VIADD R6, R6, 0xfffffffa ;  /* 0xfffffffa06064836 */ /* 0x000fe20000000000 */
[----:B------:R-:W-:-:S03]  /*0500*/  P2R R31, PR, RZ, 0x8 ;  /* 0x00000008ff1f7803 */ /* 0x000fc60000000000 */
[----:B------:R-:W-:Y:S02]  /*0510*/  @!P3 IMAD R3, R24, -0xa, R3 ;  /* 0xfffffff61803b824 */ /* 0x000fe400078e0203 */
[----:B------:R-:W-:-:S03]  /*0520*/  @!P2 IMAD.HI R16, R17, 0x66666667, RZ ;  /* 0x666666671110a827 */ /* 0x000fc600078e02ff */
[----:B------:R-:W-:Y:S01]  /*0530*/  @!P3 ISETP.GE.AND P1, PT, R3, 0x6, PT ;  /* 0x000000060300b80c */ /* 0x000fe20003f26270 */
[----:B------:R-:W-:Y:S01]  /*0540*/  @!P2 IMAD.MOV.U32 R18, RZ, RZ, 0x4 ;  /* 0x00000004ff12a424 */ /* 0x000fe200078e00ff */
[----:B------:R-:W-:Y:S02]  /*0550*/  @!P2 SHF.R.U32.HI R13, RZ, 0x1f, R16 ;  /* 0x0000001fff0da819 */ /* 0x000fe40000011610 */
[----:B------:R-:W-:Y:S02]  /*0560*/  @!P3 PLOP3.LUT P0, PT, P1, PT, PT, 0x80, 0x8 ;  /* 0x000000000008b81c */ /* 0x000fe40000f0f070 */
[----:B------:R-:W-:Y:S02]  /*0570*/  @!P2 LEA.HI.SX32 R16, R16, R13, 0x1e ;  /* 0x0000000d1010a211 */ /* 0x000fe400078ff2ff */
[----:B------:R-:W-:Y:S02]  /*0580*/  @!P3 SEL R2, R2, 0x6, P1 ;  /* 0x000000060202b807 */ /* 0x000fe40000800000 */
[----:B------:R-:W-:Y:S01]  /*0590*/  P2R R20, PR, RZ, 0x1 ;  /* 0x00000001ff147803 */ /* 0x000fe20000000000 */
[----:B------:R-:W-:Y:S01]  /*05a0*/  @!P2 IMAD R17, R16, -0xa, R17 ;  /* 0xfffffff61011a824 */ /* 0x000fe200078e0211 */
[----:B------:R-:W-:-:S02]  /*05b0*/  ISETP.NE.AND P3, PT, R19, RZ, PT ;  /* 0x000000ff1300720c */ /* 0x000fc40003f65270 */
[----:B------:R-:W-:Y:S02]  /*05c0*/  ISETP.NE.AND P0, PT, R15, RZ, PT ;  /* 0x000000ff0f00720c */ /* 0x000fe40003f05270 */
[----:B------:R-:W-:Y:S02]  /*05d0*/  @!P2 ISETP.GE.AND P1, PT, R17, 0x6, PT ;  /* 0x000000061100a80c */ /* 0x000fe40003f26270 */
[----:B------:R-:W-:Y:S02]  /*05e0*/  P2R R15, PR, RZ, 0x1 ;  /* 0x00000001ff0f7803 */ /* 0x000fe40000000000 */
[----:B------:R-:W-:Y:S02]  /*05f0*/  @!P2 PLOP3.LUT P6, PT, P1, PT, PT, 0x80, 0x8 ;  /* 0x000000000008a81c */ /* 0x000fe40000fcf070 */
[----:B------:R-:W-:Y:S02]  /*0600*/  @!P2 SEL R18, R18, 0x6, P1 ;  /* 0x000000061212a807 */ /* 0x000fe40000800000 */
[----:B------:R-:W-:Y:S01]  /*0610*/  ISETP.NE.AND P2, PT, R20, RZ, PT ;  /* 0x000000ff1400720c */ /* 0x000fe20003f45270 */
[----:B------:R-:W-:Y:S01]  /*0620*/  VIADD R20, R0, 0xc0 ;  /* 0x000000c000147836 */ /* 0x000fe20000000000 */
[----:B------:R-:W-:Y:S01]  /*0630*/  P2R R13, PR, RZ, 0x40 ;  /* 0x00000040ff0d7803 */ /* 0x000fe20000000000 */
[----:B------:R-:W-:Y:S01]  /*0640*/  @P3 VIADD R4, R4, 0xfffffffa ;  /* 0xfffffffa04043836 */ /* 0x000fe20000000000 */
[----:B------:R-:W-:-:S02]  /*0650*/  PLOP3.LUT P0, PT, PT, PT, PT, 0x8, 0x80 ;  /* 0x000000000080781c */ /* 0x000fc40003f0e170 */
[----:B------:R-:W-:-:S07]  /*0660*/  ISETP.GE.AND P1, PT, R20, UR4, PT ;  /* 0x0000000414007c0c */ /* 0x000fce000bf26270 */
[----:B------:R-:W-:-:S06]  /*0670*/  @P2 VIADD R3, R3, 0xfffffffa ;  /* 0xfffffffa03032836 */ /* 0x000fcc0000000000 */
[----:B------:R-:W-:-:S04]  /*0680*/  @!P1 IMAD.HI R19, R20, 0x66666667, RZ ;  /* 0x6666666714139827 */ /* 0x000fc800078e02ff */
[----:B------:R-:W-:Y:S01]  /*0690*/  @!P1 IMAD.MOV.U32 R21, RZ, RZ, 0x4 ;  /* 0x00000004ff159424 */ /* 0x000fe200078e00ff */
[----:B------:R-:W-:-:S04]  /*06a0*/  @!P1 SHF.R.U32.HI R28, RZ, 0x1f, R19 ;  /* 0x0000001fff1c9819 */ /* 0x000fc80000011613 */
[----:B------:R-:W-:Y:S02]  /*06b0*/  @!P1 LEA.HI.SX32 R19, R19, R28, 0x1e ;  /* 0x0000001c13139211 */ /* 0x000fe400078ff2ff */
[----:B------:R-:W-:-:S03]  /*06c0*/  P2R R28, PR, RZ, 0x2 ;  /* 0x00000002ff1c7803 */ /* 0x000fc60000000000 */
[----:B------:R-:W-:-:S05]  /*06d0*/  @!P1 IMAD R20, R19, -0xa, R20 ;  /* 0xfffffff613149824 */ /* 0x000fca00078e0214 */
[----:B------:R-:W-:-:S04]  /*06e0*/  @!P1 ISETP.GE.AND P6, PT, R20, 0x6, PT ;  /* 0x000000061400980c */ /* 0x000fc80003fc6270 */
[----:B------:R-:W-:Y:S02]  /*06f0*/  @!P1 PLOP3.LUT P0, PT, P6, PT, PT, 0x80, 0x8 ;  /* 0x000000000008981c */ /* 0x000fe4000370f070 */
[----:B------:R-:W-:Y:S02]  /*0700*/  @!P1 SEL R21, R21, 0x6, P6 ;  /* 0x0000000615159807 */ /* 0x000fe40003000000 */
[----:B------:R-:W-:Y:S02]  /*0710*/  ISETP.NE.AND P6, PT, R14, RZ, PT ;  /* 0x000000ff0e00720c */ /* 0x000fe40003fc5270 */
[----:B------:R-:W-:Y:S02]  /*0720*/  P2R R32, PR, RZ, 0x1 ;  /* 0x00000001ff207803 */ /* 0x000fe40000000000 */
[----:B------:R-:W-:Y:S02]  /*0730*/  ISETP.NE.AND P0, PT, R15, RZ, PT ;  /* 0x000000ff0f00720c */ /* 0x000fe40003f05270 */
[----:B------:R-:W-:-:S07]  /*0740*/  ISETP.NE.AND P1, PT, R13, RZ, PT ;  /* 0x000000ff0d00720c */ /* 0x000fce0003f25270 */
[----:B------:R-:W1:Y:S04]  /*0750*/  @!P6 LDC.64 R14, c[0x0][0x380] ;  /* 0x0000e000ff0eeb82 */ /* 0x000e680000000a00 */
[----:B------:R-:W-:Y:S02]  /*0760*/  @P0 VIADD R10, R10, 0xfffffffa ;  /* 0xfffffffa0a0a0836 */ /* 0x000fe40000000000 */
[----:B------:R-:W-:Y:S02]  /*0770*/  @P1 VIADD R17, R17, 0xfffffffa ;  /* 0xfffffffa11111836 */ /* 0x000fe40000000000 */
[----:B------:R-:W-:Y:S01]  /*0780*/  @!P6 IMAD R27, R27, R11, R10 ;  /* 0x0000000b1b1be224 */ /* 0x000fe200078e020a */
[----:B-1----:R-:W1:Y:S08]  /*0790*/  @P0 LDC R14, c[0x0][0x388] ;  /* 0x0000e200ff0e0b82 */ /* 0x002e700000000800 */
[----:B------:R-:W1:Y:S01]  /*07a0*/  @P0 LDC R15, c[0x0][0x38c] ;  /* 0x0000e300ff0f0b82 */ /* 0x000e620000000800 */
[----:B------:R-:W-:-:S13]  /*07b0*/  ISETP.NE.AND P0, PT, R12, RZ, PT ;  /* 0x000000ff0c00720c */ /* 0x000fda0003f05270 */
[----:B------:R-:W2:Y:S01]  /*07c0*/  @!P0 LDC.64 R12, c[0x0][0x380] ;  /* 0x0000e000ff0c8b82 */ /* 0x000ea20000000a00 */
[----:B------:R-:W-:-:S07]  /*07d0*/  @!P0 IMAD R25, R25, R9, R8 ;  /* 0x0000000919198224 */ /* 0x000fce00078e0208 */
[----:B--2---:R-:W2:Y:S08]  /*07e0*/  @P5 LDC R12, c[0x0][0x388] ;  /* 0x0000e200ff0c5b82 */ /* 0x004eb00000000800 */
[----:B------:R-:W2:Y:S01]  /*07f0*/  @P5 LDC R13, c[0x0][0x38c] ;  /* 0x0000e300ff0d5b82 */ /* 0x000ea20000000800 */
[----:B------:R-:W-:Y:S02]  /*0800*/  ISETP.NE.AND P5, PT, R26, RZ, PT ;  /* 0x000000ff1a00720c */ /* 0x000fe40003fa5270 */
[----:B------:R-:W-:-:S02]  /*0810*/  P2R R26, PR, RZ, 0x40 ;  /* 0x00000040ff1a7803 */ /* 0x000fc40000000000 */
[----:B------:R-:W-:-:S09]  /*0820*/  ISETP.NE.AND P6, PT, R32, RZ, PT ;  /* 0x000000ff2000720c */ /* 0x000fd20003fc5270 */
[----:B------:R-:W3:Y:S01]  /*0830*/  @!P5 LDC.64 R10, c[0x0][0x380] ;  /* 0x0000e000ff0adb82 */ /* 0x000ee20000000a00 */
[----:B------:R-:W-:-:S03]  /*0840*/  @!P5 IMAD R22, R22, R7, R6 ;  /* 0x000000071616d224 */ /* 0x000fc600078e0206 */
[----:B------:R-:W-:Y:S02]  /*0850*/  @P6 VIADD R20, R20, 0xfffffffa ;  /* 0xfffffffa14146836 */ /* 0x000fe40000000000 */
[----:B--2---:R-:W-:-:S06]  /*0860*/  @!P0 IMAD.WIDE R12, R25, 0x4, R12 ;  /* 0x00000004190c8825 */ /* 0x004fcc00078e020c */
[----:B0-----:R-:W2:Y:S01]  /*0870*/  @!P0 LDG.E.CONSTANT R12, desc[UR6][R12.64] ;  /* 0x000000060c0c8981 */ /* 0x001ea2000c1e9900 */
[----:B---3--:R-:W0:Y:S08]  /*0880*/  @P4 LDC R10, c[0x0][0x388] ;  /* 0x0000e200ff0a4b82 */ /* 0x008e300000000800 */
[----:B------:R-:W0:Y:S01]  /*0890*/  @P4 LDC R11, c[0x0][0x38c] ;  /* 0x0000e300ff0b4b82 */ /* 0x000e220000000800 */
[----:B------:R-:W-:-:S13]  /*08a0*/  ISETP.NE.AND P4, PT, R30, RZ, PT ;  /* 0x000000ff1e00720c */ /* 0x000fda0003f85270 */
[----:B------:R-:W3:Y:S01]  /*08b0*/  @!P4 LDC.64 R8, c[0x0][0x380] ;  /* 0x0000e000ff08cb82 */ /* 0x000ee20000000a00 */
[----:B------:R-:W-:-:S07]  /*08c0*/  @!P4 IMAD R23, R23, R5, R4 ;  /* 0x000000051717c224 */ /* 0x000fce00078e0204 */
[----:B---3--:R-:W3:Y:S08]  /*08d0*/  @P3 LDC R8, c[0x0][0x388] ;  /* 0x0000e200ff083b82 */ /* 0x008ef00000000800 */
[----:B------:R-:W3:Y:S01]  /*08e0*/  @P3 LDC R9, c[0x0][0x38c] ;  /* 0x0000e300ff093b82 */ /* 0x000ee20000000800 */
[----:B------:R-:W-:-:S13]  /*08f0*/  ISETP.NE.AND P3, PT, R31, RZ, PT ;  /* 0x000000ff1f00720c */ /* 0x000fda0003f65270 */
[----:B------:R-:W4:Y:S01]  /*0900*/  @!P3 LDC.64 R6, c[0x0][0x380] ;  /* 0x0000e000ff06bb82 */ /* 0x000f220000000a00 */
[----:B------:R-:W-:-:S07]  /*0910*/  @!P3 IMAD R24, R24, R2, R3 ;  /* 0x000000021818b224 */ /* 0x000fce00078e0203 */
[----:B----4-:R-:W4:Y:S08]  /*0920*/  @P2 LDC R6, c[0x0][0x388] ;  /* 0x0000e200ff062b82 */ /* 0x010f300000000800 */
[----:B------:R-:W4:Y:S01]  /*0930*/  @P2 LDC R7, c[0x0][0x38c] ;  /* 0x0000e300ff072b82 */ /* 0x000f220000000800 */
[----:B------:R-:W-:-:S13]  /*0940*/  ISETP.NE.AND P2, PT, R29, RZ, PT ;  /* 0x000000ff1d00720c */ /* 0x000fda0003f45270 */
[----:B------:R-:W5:Y:S01]  /*0950*/  @!P2 LDC.64 R4, c[0x0][0x380] ;  /* 0x0000e000ff04ab82 */ /* 0x000f620000000a00 */
[----:B------:R-:W-:-:S07]  /*0960*/  @!P2 IMAD R18, R16, R18, R17 ;  /* 0x000000121012a224 */ /* 0x000fce00078e0211 */
[----:B-----5:R-:W5:Y:S08]  /*0970*/  @P1 LDC R4, c[0x0][0x388] ;  /* 0x0000e200ff041b82 */ /* 0x020f700000000800 */
[----:B------:R-:W5:Y:S01]  /*0980*/  @P1 LDC R5, c[0x0][0x38c] ;  /* 0x0000e300ff051b82 */ /* 0x000f620000000800 */
[----:B------:R-:W-:-:S13]  /*0990*/  ISETP.NE.AND P1, PT, R28, RZ, PT ;  /* 0x000000ff1c00720c */ /* 0x000fda0003f25270 */
[----:B------:R-:W1:Y:S01]  /*09a0*/  @!P1 LDC.64 R2, c[0x0][0x380] ;  /* 0x0000e000ff029b82 */ /* 0x000e620000000a00 */
[----:B------:R-:W-:-:S07]  /*09b0*/  @!P1 IMAD R21, R19, R21, R20 ;  /* 0x0000001513159224 */ /* 0x000fce00078e0214 */
[----:B-1----:R-:W1:Y:S08]  /*09c0*/  @P6 LDC R2, c[0x0][0x388] ;  /* 0x0000e200ff026b82 */ /* 0x002e700000000800 */
[----:B------:R-:W1:Y:S01]  /*09d0*/  @P6 LDC R3, c[0x0][0x38c] ;  /* 0x0000e300ff036b82 */ /* 0x000e620000000800 */
[----:B------:R-:W-:Y:S01]  /*09e0*/  ISETP.NE.AND P6, PT, R26, RZ, PT ;  /* 0x000000ff1a00720c */ /* 0x000fe20003fc5270 */
[----:B-----5:R-:W-:-:S04]  /*09f0*/  @!P2 IMAD.WIDE R18, R18, 0x4, R4 ;  /* 0x000000041212a825 */ /* 0x020fc800078e0204 */
[----:B0-----:R-:W-:Y:S02]  /*0a00*/  @!P5 IMAD.WIDE R10, R22, 0x4, R10 ;  /* 0x00000004160ad825 */ /* 0x001fe400078e020a */
[----:B------:R-:W5:Y:S02]  /*0a10*/  @!P2 LDG.E.CONSTANT R19, desc[UR6][R18.64] ;  /* 0x000000061213a981 */ /* 0x000f64000c1e9900 */
[----:B---3--:R-:W-:Y:S02]  /*0a20*/  @!P4 IMAD.WIDE R8, R23, 0x4, R8 ;  /* 0x000000041708c825 */ /* 0x008fe400078e0208 */
[----:B------:R-:W3:Y:S02]  /*0a30*/  @!P5 LDG.E.CONSTANT R11, desc[UR6][R10.64] ;  /* 0x000000060a0bd981 */ /* 0x000ee4000c1e9900 */
[----:B------:R-:W-:Y:S02]  /*0a40*/  @!P6 IMAD.WIDE R14, R27, 0x4, R14 ;  /* 0x000000041b0ee825 */ /* 0x000fe400078e020e */
[----:B------:R-:W5:Y:S04]  /*0a50*/  @!P4 LDG.E.CONSTANT R9, desc[UR6][R8.64] ;  /* 0x000000060809c981 */ /* 0x000f68000c1e9900 */
[----:B------:R-:W3:Y:S01]  /*0a60*/  @!P6 LDG.E.CONSTANT R14, desc[UR6][R14.64] ;  /* 0x000000060e0ee981 */ /* 0x000ee2000c1e9900 */
[----:B----4-:R-:W-:-:S04]  /*0a70*/  @!P3 IMAD.WIDE R24, R24, 0x4, R6 ;  /* 0x000000041818b825 */ /* 0x010fc800078e0206 */
[----:B-1----:R-:W-:Y:S02]  /*0a80*/  @!P1 IMAD.WIDE R4, R21, 0x4, R2 ;  /* 0x0000000415049825 */ /* 0x002fe400078e0202 */
[----:B------:R-:W4:Y:S01]  /*0a90*/  @!P3 LDG.E.CONSTANT R25, desc[UR6][R24.64] ;  /* 0x000000061819b981 */ /* 0x000f22000c1e9900 */
[----:B------:R-:W0:Y:S03]  /*0aa0*/  LDC.64 R2, c[0x0][0x390] ;  /* 0x0000e400ff027b82 */ /* 0x000e260000000a00 */
[----:B------:R-:W4:Y:S01]  /*0ab0*/  @!P1 LDG.E.CONSTANT R5, desc[UR6][R4.64] ;  /* 0x0000000604059981 */ /* 0x000f22000c1e9900 */
[----:B0-----:R-:W-:-:S04]  /*0ac0*/  IMAD.WIDE R2, R0, 0x4, R2 ;  /* 0x0000000400027825 */ /* 0x001fc800078e0202 */
[----:B------:R-:W-:Y:S01]  /*0ad0*/  VIADD R0, R0, 0xe0 ;  /* 0x000000e000007836 */ /* 0x000fe20000000000 */
[----:B--2---:R0:W-:Y:S04]  /*0ae0*/  @!P0 STG.E desc[UR6][R2.64+0x80], R12 ;  /* 0x0000800c02008986 */ /* 0x0041e8000c101906 */
[----:B---3--:R0:W-:Y:S01]  /*0af0*/  @!P6 STG.E desc[UR6][R2.64], R14 ;  /* 0x0000000e0200e986 */ /* 0x0081e2000c101906 */
[----:B------:R-:W-:-:S03]  /*0b00*/  ISETP.GE.AND P6, PT, R0, UR4, PT ;  /* 0x0000000400007c0c */ /* 0x000fc6000bfc6270 */
[----:B------:R0:W-:Y:S04]  /*0b10*/  @!P5 STG.E desc[UR6][R2.64+0x100], R11 ;  /* 0x0001000b0200d986 */ /* 0x0001e8000c101906 */
[----:B-----5:R0:W-:Y:S04]  /*0b20*/  @!P4 STG.E desc[UR6][R2.64+0x180], R9 ;  /* 0x000180090200c986 */ /* 0x0201e8000c101906 */
[----:B----4-:R0:W-:Y:S04]  /*0b30*/  @!P3 STG.E desc[UR6][R2.64+0x200], R25 ;  /* 0x000200190200b986 */ /* 0x0101e8000c101906 */
[----:B------:R0:W-:Y:S04]  /*0b40*/  @!P2 STG.E desc[UR6][R2.64+0x280], R19 ;  /* 0x000280130200a986 */ /* 0x0001e8000c101906 */
[----:B------:R0:W-:Y:S01]  /*0b50*/  @!P1 STG.E desc[UR6][R2.64+0x300], R5 ;  /* 0x0003000502009986 */ /* 0x0001e2000c101906 */
[----:B------:R-:W-:Y:S05]  /*0b60*/  @P6 EXIT ;  /* 0x000000000000694d */ /* 0x000fea0003800000 */
[----:B------:R-:W-:Y:S01]  /*0b70*/  IMAD.HI R4, R0, 0x66666667, RZ ;  /* 0x6666666700047827 */ /* 0x000fe200078e02ff */
[----:B0-----:R-:W0:Y:S04]  /*0b80*/  LDC.64 R8, c[0x0][0x380] ;  /* 0x0000e000ff087b82 */ /* 0x001e280000000a00 */
[----:B------:R-:W-:-:S04]  /*0b90*/  SHF.R.U32.HI R5, RZ, 0x1f, R4 ;  /* 0x0000001fff057819 */ /* 0x000fc80000011604 */
[----:B------:R-:W-:Y:S01]  /*0ba0*/  LEA.HI.SX32 R5, R4, R5, 0x1e ;  /* 0x0000000504057211 */ /* 0x000fe200078ff2ff */
[----:B------:R-:W-:-:S04]  /*0bb0*/  IMAD.MOV.U32 R4, RZ, RZ, 0x4 ;  /* 0x00000004ff047424 */ /* 0x000fc800078e00ff */
[----:B------:R-:W-:-:S05]  /*0bc0*/  IMAD R0, R5, -0xa, R0 ;  /* 0xfffffff605007824 */ /* 0x000fca00078e0200 */
[----:B------:R-:W-:-:S04]  /*0bd0*/  ISETP.GE.AND P0, PT, R0, 0x6, PT ;  /* 0x000000060000780c */ /* 0x000fc80003f06270 */
[----:B------:R-:W-:-:S09]  /*0be0*/  SEL R4, R4, 0x6, P0 ;  /* 0x0000000604047807 */ /* 0x000fd20000000000 */
[----:B0-----:R-:W0:Y:S01]  /*0bf0*/  @P0 LDC R8, c[0x0][0x388] ;  /* 0x0000e200ff080b82 */ /* 0x001e220000000800 */
[----:B------:R-:W-:-:S04]  /*0c00*/  @P0 VIADD R0, R0, 0xfffffffa ;  /* 0xfffffffa00000836 */ /* 0x000fc80000000000 */
[----:B------:R-:W-:-:S03]  /*0c10*/  IMAD R7, R5, R4, R0 ;  /* 0x0000000405077224 */ /* 0x000fc600078e0200 */
[----:B------:R-:W1:Y:S01]  /*0c20*/  @P0 LDC R9, c[0x0][0x38c] ;  /* 0x0000e300ff090b82 */ /* 0x000e620000000800 */
[----:B0-----:R-:W-:Y:S02]  /*0c30*/  IMAD.MOV.U32 R4, RZ, RZ, R8 ;  /* 0x000000ffff047224 */ /* 0x001fe400078e0008 */
[----:B-1----:R-:W-:Y:S02]  /*0c40*/  IMAD.MOV.U32 R5, RZ, RZ, R9 ;  /* 0x000000ffff057224 */ /* 0x002fe400078e0009 */
[----:B------:R-:W-:-:S06]  /*0c50*/  IMAD.WIDE R4, R7, 0x4, R4 ;  /* 0x0000000407047825 */ /* 0x000fcc00078e0204 */
[----:B------:R-:W2:Y:S04]  /*0c60*/  LDG.E.CONSTANT R5, desc[UR6][R4.64] ;  /* 0x0000000604057981 */ /* 0x000ea8000c1e9900 */
[----:B--2---:R-:W-:Y:S01]  /*0c70*/  STG.E desc[UR6][R2.64+0x380], R5 ;  /* 0x0003800502007986 */ /* 0x004fe2000c101906 */
[----:B------:R-:W-:Y:S05]  /*0c80*/  EXIT ;  /* 0x000000000000794d */ /* 0x000fea0003800000 */
.L_x_0:
[----:B------:R-:W-:-:S00]  /*0c90*/  BRA `(.L_x_0) ;  /* 0xfffffffc00fc7947 */ /* 0x000fc0000383ffff */
[----:B------:R-:W-:-:S00]  /*0ca0*/  NOP ;  /* 0x0000000000007918 */ /* 0x000fc00000000000 */
        /* <DEDUP_REMOVED lines=13> */
.L_x_1:


//--------------------- .nv.shared.reserved.0     --------------------------
	.section	.nv.shared.reserved.0,"aw",@nobits
	.weak		__nv_reservedSMEM_offset_0_alias
	.size		__nv_reservedSMEM_offset_0_alias, 0, 64
	.other		__nv_reservedSMEM_offset_0_alias,@"STO_CUDA_RESERVED_SHARED STV_DEFAULT"
__nv_reservedSMEM_offset_0_alias:
	.zero		0
	.zero		64


//--------------------- .nv.constant0._Z23concat_kernel_optimizedILi8ELi6ELi4EEvPKfS1_Pfi --------------------------
	.section	.nv.constant0._Z23concat_kernel_optimizedILi8ELi6ELi4EEvPKfS1_Pfi,"a",@progbits
	.sectionflags	@""
	.align	4
.nv.constant0._Z23concat_kernel_optimizedILi8ELi6ELi4EEvPKfS1_Pfi:
	.zero		924


//--------------------- SYMBOLS --------------------------

	.type		.nv.reservedSmem.offset0,@object
	.size		.nv.reservedSmem.offset0,0x4
